//
// Generated by NVIDIA NVVM Compiler
//
// Compiler Build ID: CL-36424714
// Cuda compilation tools, release 13.0, V13.0.88
// Based on NVVM 20.0.0
//

.version 9.0
.target sm_100
.address_size 64

	// .globl	_Z20kernel_scalarProductP7__half2S0_Pfi
.extern .shared .align 16 .b8 sm_value[];

.visible .entry _Z20kernel_scalarProductP7__half2S0_Pfi(
	.param .u64 .ptr .align 1 _Z20kernel_scalarProductP7__half2S0_Pfi_param_0,
	.param .u64 .ptr .align 1 _Z20kernel_scalarProductP7__half2S0_Pfi_param_1,
	.param .u64 .ptr .align 1 _Z20kernel_scalarProductP7__half2S0_Pfi_param_2,
	.param .u32 _Z20kernel_scalarProductP7__half2S0_Pfi_param_3
)
{
	.reg .pred 	%p<8>;
	.reg .b32 	%r<52>;
	.reg .b32 	%f<4>;
	.reg .b64 	%rd<12>;

	ld.param.u64 	%rd3, [_Z20kernel_scalarProductP7__half2S0_Pfi_param_0];
	ld.param.u64 	%rd4, [_Z20kernel_scalarProductP7__half2S0_Pfi_param_1];
	ld.param.u64 	%rd5, [_Z20kernel_scalarProductP7__half2S0_Pfi_param_2];
	ld.param.u32 	%r15, [_Z20kernel_scalarProductP7__half2S0_Pfi_param_3];
	mov.u32 	%r1, %tid.x;
	mov.u32 	%r2, %ctaid.x;
	mov.u32 	%r51, %ntid.x;
	shr.s32 	%r4, %r15, 1;
	setp.lt.s32 	%p1, %r4, 1;
	shl.b32 	%r16, %r1, 2;
	mov.u32 	%r17, sm_value;
	add.s32 	%r5, %r17, %r16;
	@%p1 bra 	$L__BB0_4;
	mov.u32 	%r19, %nctaid.x;
	mul.lo.s32 	%r6, %r19, %r51;
	ld.shared.u32 	%r49, [%r5];
	mad.lo.s32 	%r8, %r2, %r51, %r1;
	cvta.to.global.u64 	%rd1, %rd3;
	cvta.to.global.u64 	%rd2, %rd4;
	mov.b32 	%r50, 0;
$L__BB0_2:
	add.s32 	%r26, %r8, %r50;
	mul.wide.s32 	%rd6, %r26, 4;
	add.s64 	%rd7, %rd1, %rd6;
	ld.global.u32 	%r21, [%rd7];
	add.s64 	%rd8, %rd2, %rd6;
	ld.global.u32 	%r22, [%rd8];
	// begin inline asm
	{mul.f16x2 %r20,%r21,%r22;
}
	// end inline asm
	// begin inline asm
	{add.f16x2 %r49,%r49,%r20;
}
	// end inline asm
	add.s32 	%r50, %r50, %r6;
	setp.lt.s32 	%p2, %r50, %r4;
	@%p2 bra 	$L__BB0_2;
	st.shared.u32 	[%r5], %r49;
$L__BB0_4:
	bar.sync 	0;
	setp.lt.u32 	%p3, %r51, 64;
	@%p3 bra 	$L__BB0_8;
$L__BB0_5:
	shr.u32 	%r14, %r51, 1;
	setp.ge.u32 	%p4, %r1, %r14;
	@%p4 bra 	$L__BB0_7;
	ld.shared.u32 	%r28, [%r5];
	shl.b32 	%r30, %r14, 2;
	add.s32 	%r31, %r5, %r30;
	ld.shared.u32 	%r29, [%r31];
	// begin inline asm
	{add.f16x2 %r27,%r28,%r29;
}
	// end inline asm
	st.shared.u32 	[%r5], %r27;
$L__BB0_7:
	bar.sync 	0;
	setp.gt.u32 	%p5, %r51, 127;
	mov.u32 	%r51, %r14;
	@%p5 bra 	$L__BB0_5;
$L__BB0_8:
	setp.gt.u32 	%p6, %r1, 31;
	@%p6 bra 	$L__BB0_10;
	ld.shared.u32 	%r33, [%r5];
	ld.shared.u32 	%r34, [%r5+64];
	// begin inline asm
	{add.f16x2 %r32,%r33,%r34;
}
	// end inline asm
	ld.shared.u32 	%r37, [%r5+32];
	// begin inline asm
	{add.f16x2 %r35,%r32,%r37;
}
	// end inline asm
	ld.shared.u32 	%r40, [%r5+16];
	// begin inline asm
	{add.f16x2 %r38,%r35,%r40;
}
	// end inline asm
	ld.shared.u32 	%r43, [%r5+8];
	// begin inline asm
	{add.f16x2 %r41,%r38,%r43;
}
	// end inline asm
	ld.shared.u32 	%r46, [%r5+4];
	// begin inline asm
	{add.f16x2 %r44,%r41,%r46;
}
	// end inline asm
	st.shared.u32 	[%r5], %r44;
$L__BB0_10:
	bar.sync 	0;
	setp.ne.s32 	%p7, %r1, 0;
	@%p7 bra 	$L__BB0_12;
	ld.shared.u32 	%r47, [sm_value];
	// begin inline asm
	{.reg .f16 low,high;
  mov.b32 {low,high},%r47;
  cvt.f32.f16 %f1, high;}

	// end inline asm
	// begin inline asm
	{.reg .f16 low,high;
  mov.b32 {low,high},%r47;
  cvt.f32.f16 %f2, low;}

	// end inline asm
	add.f32 	%f3, %f1, %f2;
	cvta.to.global.u64 	%rd9, %rd5;
	mul.wide.u32 	%rd10, %r2, 4;
	add.s64 	%rd11, %rd9, %rd10;
	st.global.f32 	[%rd11], %f3;
$L__BB0_12:
	ret;

}


// ===== COMPILED SASS (sm_100) =====

	.target	sm_100

	.elftype	@"ET_EXEC"


//--------------------- .note.nv.tkinfo           --------------------------
	.section	.note.nv.tkinfo,"",@"SHT_NOTE"
	.sectionflags	@"SHF_NOTE_NV_TKINFO"
	.tkinfo
        /*0018*/ 	.word	0x00000002
        /*0030*/ 	.string	""
        /*0030*/ 	.string	"ptxas"
        /*0030*/ 	.string	"Cuda compilation tools, release 13.0, V13.0.88"
        /*0030*/ 	.string	"Build cuda_13.0.r13.0/compiler.36424714_0"
        /*0030*/ 	.string	"-arch sm_100 -m 64 "



//--------------------- .note.nv.cuinfo           --------------------------
	.section	.note.nv.cuinfo,"",@"SHT_NOTE"
	.sectionflags	@"SHF_NOTE_NV_CUINFO"
        /*0018*/ 	.short	0x0002
        /*001a*/ 	.short	0x0064
        /*001c*/ 	.short	0x0082
	.zero		2


//--------------------- .nv.info                  --------------------------
	.section	.nv.info,"",@"SHT_CUDA_INFO"
	.align	4


	//----- nvinfo : EIATTR_REGCOUNT
	.align		4
        /*0000*/ 	.byte	0x04, 0x2f
        /*0002*/ 	.short	(.L_1 - .L_0)
	.align		4
.L_0:
        /*0004*/ 	.word	index@(_Z20kernel_scalarProductP7__half2S0_Pfi)
        /*0008*/ 	.word	0x00000014


	//----- nvinfo : EIATTR_FRAME_SIZE
	.align		4
.L_1:
        /*000c*/ 	.byte	0x04, 0x11
        /*000e*/ 	.short	(.L_3 - .L_2)
	.align		4
.L_2:
        /*0010*/ 	.word	index@(_Z20kernel_scalarProductP7__half2S0_Pfi)
        /*0014*/ 	.word	0x00000000


	//----- nvinfo : EIATTR_MIN_STACK_SIZE
	.align		4
.L_3:
        /*0018*/ 	.byte	0x04, 0x12
        /*001a*/ 	.short	(.L_5 - .L_4)
	.align		4
.L_4:
        /*001c*/ 	.word	index@(_Z20kernel_scalarProductP7__half2S0_Pfi)
        /*0020*/ 	.word	0x00000000
.L_5:


//--------------------- .nv.compat                --------------------------
	.section	.nv.compat,"",@"SHT_CUDA_COMPAT_INFO"
	.align	4
        /*0000*/ 	.byte	0x02, 0x09, 0x00, 0x00, 0x02, 0x02, 0x01, 0x00, 0x02, 0x05, 0x05, 0x00, 0x03, 0x07, 0x01, 0x01
        /*0010*/ 	.byte	0x02, 0x03, 0x00, 0x00, 0x02, 0x06, 0x01, 0x00, 0x04, 0x0b, 0x08, 0x00, 0x09, 0x00, 0x00, 0x00
        /*0020*/ 	.byte	0x00, 0x00, 0x00, 0x00


//--------------------- .nv.info._Z20kernel_scalarProductP7__half2S0_Pfi --------------------------
	.section	.nv.info._Z20kernel_scalarProductP7__half2S0_Pfi,"",@"SHT_CUDA_INFO"
	.sectionflags	@""
	.align	4


	//----- nvinfo : EIATTR_CUDA_API_VERSION
	.align		4
        /*0000*/ 	.byte	0x04, 0x37
        /*0002*/ 	.short	(.L_7 - .L_6)
.L_6:
        /*0004*/ 	.word	0x00000082


	//----- nvinfo : EIATTR_KPARAM_INFO
	.align		4
.L_7:
        /*0008*/ 	.byte	0x04, 0x17
        /*000a*/ 	.short	(.L_9 - .L_8)
.L_8:
        /*000c*/ 	.word	0x00000000
        /*0010*/ 	.short	0x0003
        /*0012*/ 	.short	0x0018
        /*0014*/ 	.byte	0x00, 0xf0, 0x11, 0x00


	//----- nvinfo : EIATTR_KPARAM_INFO
	.align		4
.L_9:
        /*0018*/ 	.byte	0x04, 0x17
        /*001a*/ 	.short	(.L_11 - .L_10)
.L_10:
        /*001c*/ 	.word	0x00000000
        /*0020*/ 	.short	0x0002
        /*0022*/ 	.short	0x0010
        /*0024*/ 	.byte	0x00, 0xf5, 0x21, 0x00


	//----- nvinfo : EIATTR_KPARAM_INFO
	.align		4
.L_11:
        /*0028*/ 	.byte	0x04, 0x17
        /*002a*/ 	.short	(.L_13 - .L_12)
.L_12:
        /*002c*/ 	.word	0x00000000
        /*0030*/ 	.short	0x0001
        /*0032*/ 	.short	0x0008
        /*0034*/ 	.byte	0x00, 0xf5, 0x21, 0x00


	//----- nvinfo : EIATTR_KPARAM_INFO
	.align		4
.L_13:
        /*0038*/ 	.byte	0x04, 0x17
        /*003a*/ 	.short	(.L_15 - .L_14)
.L_14:
        /*003c*/ 	.word	0x00000000
        /*0040*/ 	.short	0x0000
        /*0042*/ 	.short	0x0000
        /*0044*/ 	.byte	0x00, 0xf5, 0x21, 0x00


	//----- nvinfo : EIATTR_SPARSE_MMA_MASK
	.align		4
.L_15:
        /*0048*/ 	.byte	0x03, 0x50
        /*004a*/ 	.short	0x0000


	//----- nvinfo : EIATTR_MAXREG_COUNT
	.align		4
        /*004c*/ 	.byte	0x03, 0x1b
        /*004e*/ 	.short	0x00ff


	//----- nvinfo : EIATTR_NUM_BARRIERS
	.align		4
        /*0050*/ 	.byte	0x02, 0x4c
        /*0052*/ 	.byte	0x01
	.zero		1


	//----- nvinfo : EIATTR_MERCURY_ISA_VERSION
	.align		4
        /*0054*/ 	.byte	0x03, 0x5f
        /*0056*/ 	.short	0x0101


	//----- nvinfo : EIATTR_VRC_CTA_INIT_COUNT
	.align		4
        /*0058*/ 	.byte	0x02, 0x4a
	.zero		1
	.zero		1


	//----- nvinfo : EIATTR_EXIT_INSTR_OFFSETS
	.align		4
        /*005c*/ 	.byte	0x04, 0x1c
        /*005e*/ 	.short	(.L_17 - .L_16)


	//   ....[0]....
.L_16:
        /*0060*/ 	.word	0x000003f0


	//   ....[1]....
        /*0064*/ 	.word	0x000004a0


	//----- nvinfo : EIATTR_CRS_STACK_SIZE
	.align		4
.L_17:
        /*0068*/ 	.byte	0x04, 0x1e
        /*006a*/ 	.short	(.L_19 - .L_18)
.L_18:
        /*006c*/ 	.word	0x00000000


	//----- nvinfo : EIATTR_CBANK_PARAM_SIZE
	.align		4
.L_19:
        /*0070*/ 	.byte	0x03, 0x19
        /*0072*/ 	.short	0x001c


	//----- nvinfo : EIATTR_PARAM_CBANK
	.align		4
        /*0074*/ 	.byte	0x04, 0x0a
        /*0076*/ 	.short	(.L_21 - .L_20)
	.align		4
.L_20:
        /*0078*/ 	.word	index@(.nv.constant0._Z20kernel_scalarProductP7__half2S0_Pfi)
        /*007c*/ 	.short	0x0380
        /*007e*/ 	.short	0x001c


	//----- nvinfo : EIATTR_SW_WAR
	.align		4
.L_21:
        /*0080*/ 	.byte	0x04, 0x36
        /*0082*/ 	.short	(.L_23 - .L_22)
.L_22:
        /*0084*/ 	.word	0x00000008
.L_23:


//--------------------- .nv.callgraph             --------------------------
	.section	.nv.callgraph,"",@"SHT_CUDA_CALLGRAPH"
	.align	4
	.sectionentsize	8
	.align		4
        /*0000*/ 	.word	0x00000000
	.align		4
        /*0004*/ 	.word	0xffffffff
	.align		4
        /*0008*/ 	.word	0x00000000
	.align		4
        /*000c*/ 	.word	0xfffffffe
	.align		4
        /*0010*/ 	.word	0x00000000
	.align		4
        /*0014*/ 	.word	0xfffffffd
	.align		4
        /*0018*/ 	.word	0x00000000
	.align		4
        /*001c*/ 	.word	0xfffffffc


//--------------------- .text._Z20kernel_scalarProductP7__half2S0_Pfi --------------------------
	.section	.text._Z20kernel_scalarProductP7__half2S0_Pfi,"ax",@progbits
	.align	128
        .global         _Z20kernel_scalarProductP7__half2S0_Pfi
        .type           _Z20kernel_scalarProductP7__half2S0_Pfi,@function
        .size           _Z20kernel_scalarProductP7__half2S0_Pfi,(.L_x_7 - _Z20kernel_scalarProductP7__half2S0_Pfi)
        .other          _Z20kernel_scalarProductP7__half2S0_Pfi,@"STO_CUDA_ENTRY STV_DEFAULT"
_Z20kernel_scalarProductP7__half2S0_Pfi:
.text._Z20kernel_scalarProductP7__half2S0_Pfi:
[----:B------:R-:W-:Y:S01]  /*0000*/  LDC R1, c[0x0][0x37c] ;  /* 0x0000df00ff017b82 */ /* 0x000fe20000000800 */
[----:B------:R-:W0:Y:S01]  /*0010*/  LDCU UR4, c[0x0][0x398] ;  /* 0x00007300ff0477ac */ /* 0x000e220008000800 */
[----:B------:R-:W1:Y:S06]  /*0020*/  S2R R14, SR_TID.X ;  /* 0x00000000000e7919 */ /* 0x000e6c0000002100 */
[----:B------:R-:W2:Y:S01]  /*0030*/  S2UR UR6, SR_CgaCtaId ;  /* 0x00000000000679c3 */ /* 0x000ea20000008800 */
[----:B------:R-:W3:Y:S01]  /*0040*/  LDCU UR7, c[0x0][0x360] ;  /* 0x00006c00ff0777ac */ /* 0x000ee20008000800 */
[----:B------:R-:W4:Y:S01]  /*0050*/  S2R R0, SR_CTAID.X ;  /* 0x0000000000007919 */ /* 0x000f220000002500 */
[----:B------:R-:W-:Y:S01]  /*0060*/  UMOV UR5, 0x400 ;  /* 0x0000040000057882 */ /* 0x000fe20000000000 */
[----:B------:R-:W1:Y:S01]  /*0070*/  LDCU.64 UR8, c[0x0][0x358] ;  /* 0x00006b00ff0877ac */ /* 0x000e620008000a00 */
[----:B0-----:R-:W-:-:S04]  /*0080*/  USHF.R.S32.HI UR4, URZ, 0x1, UR4 ;  /* 0x00000001ff047899 */ /* 0x001fc80008011404 */
[----:B------:R-:W-:Y:S01]  /*0090*/  UISETP.GE.AND UP0, UPT, UR4, 0x1, UPT ;  /* 0x000000010400788c */ /* 0x000fe2000bf06270 */
[----:B---3--:R-:W-:Y:S01]  /*00a0*/  MOV R3, UR7 ;  /* 0x0000000700037c02 */ /* 0x008fe20008000f00 */
[----:B--2---:R-:W-:-:S06]  /*00b0*/  ULEA UR5, UR6, UR5, 0x18 ;  /* 0x0000000506057291 */ /* 0x004fcc000f8ec0ff */
[----:B-1----:R-:W-:Y:S01]  /*00c0*/  LEA R2, R14, UR5, 0x2 ;  /* 0x000000050e027c11 */ /* 0x002fe2000f8e10ff */
[----:B------:R-:W-:Y:S06]  /*00d0*/  BRA.U !UP0, `(.L_x_0) ;  /* 0x0000000108447547 */ /* 0x000fec000b800000 */
[----:B------:R0:W1:Y:S01]  /*00e0*/  LDS R13, [R2] ;  /* 0x00000000020d7984 */ /* 0x0000620000000800 */
[----:B------:R-:W2:Y:S01]  /*00f0*/  LDC.64 R6, c[0x0][0x380] ;  /* 0x0000e000ff067b82 */ /* 0x000ea20000000a00 */
[----:B------:R-:W3:Y:S01]  /*0100*/  LDCU UR5, c[0x0][0x370] ;  /* 0x00006e00ff0577ac */ /* 0x000ee20008000800 */
[----:B------:R-:W-:Y:S02]  /*0110*/  HFMA2 R12, -RZ, RZ, 0, 0 ;  /* 0x00000000ff0c7431 */ /* 0x000fe400000001ff */
[----:B----4-:R-:W-:-:S04]  /*0120*/  IMAD R17, R3, R0, R14 ;  /* 0x0000000003117224 */ /* 0x010fc800078e020e */
[----:B------:R-:W4:Y:S01]  /*0130*/  LDC.64 R4, c[0x0][0x388] ;  /* 0x0000e200ff047b82 */ /* 0x000f220000000a00 */
[----:B0--3--:R-:W-:-:S07]  /*0140*/  IMAD R15, R3, UR5, RZ ;  /* 0x00000005030f7c24 */ /* 0x009fce000f8e02ff */
.L_x_1:
[----:B------:R-:W-:-:S05]  /*0150*/  IADD3 R11, PT, PT, R17, R12, RZ ;  /* 0x0000000c110b7210 */ /* 0x000fca0007ffe0ff */
[----:B--2---:R-:W-:-:S04]  /*0160*/  IMAD.WIDE R8, R11, 0x4, R6 ;  /* 0x000000040b087825 */ /* 0x004fc800078e0206 */
[----:B----4-:R-:W-:Y:S02]  /*0170*/  IMAD.WIDE R10, R11, 0x4, R4 ;  /* 0x000000040b0a7825 */ /* 0x010fe400078e0204 */
[----:B------:R-:W1:Y:S04]  /*0180*/  LDG.E R8, desc[UR8][R8.64] ;  /* 0x0000000808087981 */ /* 0x000e68000c1e1900 */
[----:B------:R-:W1:Y:S01]  /*0190*/  LDG.E R10, desc[UR8][R10.64] ;  /* 0x000000080a0a7981 */ /* 0x000e62000c1e1900 */
[----:B------:R-:W-:-:S04]  /*01a0*/  IADD3 R12, PT, PT, R15, R12, RZ ;  /* 0x0000000c0f0c7210 */ /* 0x000fc80007ffe0ff */
[----:B------:R-:W-:Y:S01]  /*01b0*/  ISETP.GE.AND P0, PT, R12, UR4, PT ;  /* 0x000000040c007c0c */ /* 0x000fe2000bf06270 */
[----:B-1----:R-:W-:-:S12]  /*01c0*/  HFMA2 R13, R8, R10, R13 ;  /* 0x0000000a080d7231 */ /* 0x002fd8000000000d */
[----:B------:R-:W-:Y:S05]  /*01d0*/  @!P0 BRA `(.L_x_1) ;  /* 0xfffffffc00dc8947 */ /* 0x000fea000383ffff */
[----:B------:R0:W-:Y:S02]  /*01e0*/  STS [R2], R13 ;  /* 0x0000000d02007388 */ /* 0x0001e40000000800 */
.L_x_0:
[----:B------:R-:W-:Y:S01]  /*01f0*/  BAR.SYNC.DEFER_BLOCKING 0x0 ;  /* 0x0000000000007b1d */ /* 0x000fe20000010000 */
[----:B------:R-:W-:Y:S02]  /*0200*/  ISETP.GE.U32.AND P2, PT, R3, 0x40, PT ;  /* 0x000000400300780c */ /* 0x000fe40003f46070 */
[C---:B------:R-:W-:Y:S02]  /*0210*/  ISETP.GT.U32.AND P0, PT, R14.reuse, 0x1f, PT ;  /* 0x0000001f0e00780c */ /* 0x040fe40003f04070 */
[----:B------:R-:W-:-:S09]  /*0220*/  ISETP.NE.AND P1, PT, R14, RZ, PT ;  /* 0x000000ff0e00720c */ /* 0x000fd20003f25270 */
[----:B------:R-:W-:Y:S05]  /*0230*/  @!P2 BRA `(.L_x_2) ;  /* 0x00000000002ca947 */ /* 0x000fea0003800000 */
.L_x_3:
[----:B------:R-:W-:-:S04]  /*0240*/  SHF.R.U32.HI R9, RZ, 0x1, R3 ;  /* 0x00000001ff097819 */ /* 0x000fc80000011603 */
[----:B------:R-:W-:-:S13]  /*0250*/  ISETP.GE.U32.AND P2, PT, R14, R9, PT ;  /* 0x000000090e00720c */ /* 0x000fda0003f46070 */
[----:B------:R-:W-:Y:S01]  /*0260*/  @!P2 LEA R5, R9, R2, 0x2 ;  /* 0x000000020905a211 */ /* 0x000fe200078e10ff */
[----:B------:R-:W-:Y:S05]  /*0270*/  @!P2 LDS R4, [R2] ;  /* 0x000000000204a984 */ /* 0x000fea0000000800 */
[----:B------:R-:W1:Y:S02]  /*0280*/  @!P2 LDS R5, [R5] ;  /* 0x000000000505a984 */ /* 0x000e640000000800 */
[----:B-1----:R-:W-:-:S05]  /*0290*/  @!P2 HADD2 R7, R4, R5 ;  /* 0x000000050407a230 */ /* 0x002fca0000000000 */
[----:B------:R1:W-:Y:S01]  /*02a0*/  @!P2 STS [R2], R7 ;  /* 0x000000070200a388 */ /* 0x0003e20000000800 */
[----:B------:R-:W-:Y:S01]  /*02b0*/  BAR.SYNC.DEFER_BLOCKING 0x0 ;  /* 0x0000000000007b1d */ /* 0x000fe20000010000 */
[----:B------:R-:W-:Y:S02]  /*02c0*/  ISETP.GT.U32.AND P2, PT, R3, 0x7f, PT ;  /* 0x0000007f0300780c */ /* 0x000fe40003f44070 */
[----:B------:R-:W-:-:S11]  /*02d0*/  MOV R3, R9 ;  /* 0x0000000900037202 */ /* 0x000fd60000000f00 */
[----:B-1----:R-:W-:Y:S05]  /*02e0*/  @P2 BRA `(.L_x_3) ;  /* 0xfffffffc00d42947 */ /* 0x002fea000383ffff */
.L_x_2:
[----:B------:R-:W-:Y:S04]  /*02f0*/  BSSY.RECONVERGENT B0, `(.L_x_4) ;  /* 0x000000e000007945 */ /* 0x000fe80003800200 */
[----:B------:R-:W-:Y:S05]  /*0300*/  @P0 BRA `(.L_x_5) ;  /* 0x0000000000300947 */ /* 0x000fea0003800000 */
[----:B------:R-:W-:Y:S04]  /*0310*/  LDS R3, [R2] ;  /* 0x0000000002037984 */ /* 0x000fe80000000800 */
[----:B------:R-:W1:Y:S04]  /*0320*/  LDS R4, [R2+0x40] ;  /* 0x0000400002047984 */ /* 0x000e680000000800 */
[----:B------:R-:W2:Y:S04]  /*0330*/  LDS R6, [R2+0x20] ;  /* 0x0000200002067984 */ /* 0x000ea80000000800 */
[----:B------:R-:W3:Y:S04]  /*0340*/  LDS R8, [R2+0x10] ;  /* 0x0000100002087984 */ /* 0x000ee80000000800 */
[----:B------:R-:W5:Y:S04]  /*0350*/  LDS R10, [R2+0x8] ;  /* 0x00000800020a7984 */ /* 0x000f680000000800 */
[----:B------:R-:W0:Y:S01]  /*0360*/  LDS R12, [R2+0x4] ;  /* 0x00000400020c7984 */ /* 0x000e220000000800 */
[----:B-1----:R-:W-:-:S04]  /*0370*/  HFMA2 R3, R3, 1, 1, R4 ;  /* 0x3c003c0003037831 */ /* 0x002fc80000000004 */
[----:B--2---:R-:W-:-:S04]  /*0380*/  HADD2 R3, R3, R6 ;  /* 0x0000000603037230 */ /* 0x004fc80000000000 */
[----:B---3--:R-:W-:-:S04]  /*0390*/  HFMA2 R3, R3, 1, 1, R8 ;  /* 0x3c003c0003037831 */ /* 0x008fc80000000008 */
[----:B-----5:R-:W-:-:S04]  /*03a0*/  HADD2 R3, R3, R10 ;  /* 0x0000000a03037230 */ /* 0x020fc80000000000 */
[----:B0-----:R-:W-:-:S05]  /*03b0*/  HFMA2 R3, R3, 1, 1, R12 ;  /* 0x3c003c0003037831 */ /* 0x001fca000000000c */
[----:B------:R1:W-:Y:S02]  /*03c0*/  STS [R2], R3 ;  /* 0x0000000302007388 */ /* 0x0003e40000000800 */
.L_x_5:
[----:B------:R-:W-:Y:S05]  /*03d0*/  BSYNC.RECONVERGENT B0 ;  /* 0x0000000000007941 */ /* 0x000fea0003800200 */
.L_x_4:
[----:B------:R-:W-:Y:S06]  /*03e0*/  BAR.SYNC.DEFER_BLOCKING 0x0 ;  /* 0x0000000000007b1d */ /* 0x000fec0000010000 */
[----:B------:R-:W-:Y:S05]  /*03f0*/  @P1 EXIT ;  /* 0x000000000000194d */ /* 0x000fea0003800000 */
[----:B------:R-:W2:Y:S01]  /*0400*/  S2UR UR5, SR_CgaCtaId ;  /* 0x00000000000579c3 */ /* 0x000ea20000008800 */
[----:B------:R-:W-:-:S07]  /*0410*/  UMOV UR4, 0x400 ;  /* 0x0000040000047882 */ /* 0x000fce0000000000 */
[----:B01----:R-:W4:Y:S01]  /*0420*/  LDC.64 R2, c[0x0][0x390] ;  /* 0x0000e400ff027b82 */ /* 0x003f220000000a00 */
[----:B--2---:R-:W-:Y:S01]  /*0430*/  ULEA UR4, UR5, UR4, 0x18 ;  /* 0x0000000405047291 */ /* 0x004fe2000f8ec0ff */
[----:B----4-:R-:W-:-:S08]  /*0440*/  IMAD.WIDE.U32 R2, R0, 0x4, R2 ;  /* 0x0000000400027825 */ /* 0x010fd000078e0002 */
[----:B------:R-:W0:Y:S02]  /*0450*/  LDS R4, [UR4] ;  /* 0x00000004ff047984 */ /* 0x000e240008000800 */
[--C-:B0-----:R-:W-:Y:S02]  /*0460*/  HADD2.F32 R5, -RZ, R4.reuse.H1_H1 ;  /* 0x30000004ff057230 */ /* 0x101fe40000004100 */
[----:B------:R-:W-:-:S05]  /*0470*/  HADD2.F32 R4, -RZ, R4.H0_H0 ;  /* 0x20000004ff047230 */ /* 0x000fca0000004100 */
[----:B------:R-:W-:-:S05]  /*0480*/  FADD R5, R5, R4 ;  /* 0x0000000405057221 */ /* 0x000fca0000000000 */
[----:B------:R-:W-:Y:S01]  /*0490*/  STG.E desc[UR8][R2.64], R5 ;  /* 0x0000000502007986 */ /* 0x000fe2000c101908 */
[----:B------:R-:W-:Y:S05]  /*04a0*/  EXIT ;  /* 0x000000000000794d */ /* 0x000fea0003800000 */
.L_x_6:
[----:B------:R-:W-:-:S00]  /*04b0*/  BRA `(.L_x_6) ;  /* 0xfffffffc00fc7947 */ /* 0x000fc0000383ffff */
[----:B------:R-:W-:-:S00]  /*04c0*/  NOP ;  /* 0x0000000000007918 */ /* 0x000fc00000000000 */
        /* <DEDUP_REMOVED lines=11> */
.L_x_7:


//--------------------- .nv.shared._Z20kernel_scalarProductP7__half2S0_Pfi --------------------------
	.section	.nv.shared._Z20kernel_scalarProductP7__half2S0_Pfi,"aw",@nobits
	.sectionflags	@""
	.align	16
	.zero		1024


//--------------------- .nv.shared.reserved.0     --------------------------
	.section	.nv.shared.reserved.0,"aw",@nobits
	.weak		__nv_reservedSMEM_offset_0_alias
	.size		__nv_reservedSMEM_offset_0_alias, 0, 64
	.other		__nv_reservedSMEM_offset_0_alias,@"STO_CUDA_RESERVED_SHARED STV_DEFAULT"
__nv_reservedSMEM_offset_0_alias:
	.zero		0
	.zero		64


//--------------------- .nv.constant0._Z20kernel_scalarProductP7__half2S0_Pfi --------------------------
	.section	.nv.constant0._Z20kernel_scalarProductP7__half2S0_Pfi,"a",@progbits
	.sectionflags	@""
	.align	4
.nv.constant0._Z20kernel_scalarProductP7__half2S0_Pfi:
	.zero		924


//--------------------- SYMBOLS --------------------------

	.type		.nv.reservedSmem.offset0,@object
	.size		.nv.reservedSmem.offset0,0x4
	.type		.nv.reservedSmem.cap,@object
	.size		.nv.reservedSmem.cap,0x4
